//
// Generated by NVIDIA NVVM Compiler
//
// Compiler Build ID: CL-36424714
// Cuda compilation tools, release 13.0, V13.0.88
// Based on NVVM 20.0.0
//

.version 9.0
.target sm_100
.address_size 64

	// .globl	_Z11kernel_flipPiiiii

.visible .entry _Z11kernel_flipPiiiii(
	.param .u64 .ptr .align 1 _Z11kernel_flipPiiiii_param_0,
	.param .u32 _Z11kernel_flipPiiiii_param_1,
	.param .u32 _Z11kernel_flipPiiiii_param_2,
	.param .u32 _Z11kernel_flipPiiiii_param_3,
	.param .u32 _Z11kernel_flipPiiiii_param_4
)
{
	.reg .pred 	%p<5>;
	.reg .b32 	%r<29>;
	.reg .b64 	%rd<11>;

	ld.param.u64 	%rd2, [_Z11kernel_flipPiiiii_param_0];
	ld.param.u32 	%r6, [_Z11kernel_flipPiiiii_param_1];
	ld.param.u32 	%r5, [_Z11kernel_flipPiiiii_param_2];
	ld.param.u32 	%r7, [_Z11kernel_flipPiiiii_param_3];
	ld.param.u32 	%r8, [_Z11kernel_flipPiiiii_param_4];
	cvta.to.global.u64 	%rd1, %rd2;
	mov.u32 	%r9, %ctaid.x;
	mov.u32 	%r10, %tid.x;
	mad.lo.s32 	%r1, %r7, %r9, %r10;
	mov.u32 	%r11, %ctaid.y;
	mov.u32 	%r12, %tid.y;
	mad.lo.s32 	%r2, %r8, %r11, %r12;
	shr.u32 	%r13, %r6, 31;
	add.s32 	%r14, %r6, %r13;
	shr.s32 	%r3, %r14, 1;
	shr.u32 	%r15, %r5, 31;
	add.s32 	%r16, %r5, %r15;
	shr.s32 	%r4, %r16, 1;
	setp.ge.u32 	%p1, %r1, %r3;
	setp.ge.u32 	%p2, %r2, %r4;
	or.pred  	%p3, %p1, %p2;
	@%p3 bra 	$L__BB0_2;
	mad.lo.s32 	%r23, %r2, %r5, %r1;
	mul.wide.u32 	%rd7, %r23, 4;
	add.s64 	%rd8, %rd1, %rd7;
	ld.global.u32 	%r24, [%rd8];
	add.s32 	%r25, %r1, %r3;
	add.s32 	%r26, %r2, %r4;
	mad.lo.s32 	%r27, %r26, %r5, %r25;
	mul.wide.u32 	%rd9, %r27, 4;
	add.s64 	%rd10, %rd1, %rd9;
	ld.global.u32 	%r28, [%rd10];
	st.global.u32 	[%rd8], %r28;
	st.global.u32 	[%rd10], %r24;
	bra.uni 	$L__BB0_4;
$L__BB0_2:
	setp.ge.u32 	%p4, %r2, %r4;
	@%p4 bra 	$L__BB0_4;
	sub.s32 	%r17, %r1, %r3;
	add.s32 	%r18, %r2, %r4;
	mad.lo.s32 	%r19, %r18, %r5, %r17;
	mul.wide.u32 	%rd3, %r19, 4;
	add.s64 	%rd4, %rd1, %rd3;
	ld.global.u32 	%r20, [%rd4];
	mad.lo.s32 	%r21, %r2, %r5, %r1;
	mul.wide.u32 	%rd5, %r21, 4;
	add.s64 	%rd6, %rd1, %rd5;
	ld.global.u32 	%r22, [%rd6];
	st.global.u32 	[%rd4], %r22;
	st.global.u32 	[%rd6], %r20;
$L__BB0_4:
	ret;

}


// ===== COMPILED SASS (sm_100) =====

	.target	sm_100

	.elftype	@"ET_EXEC"


//--------------------- .note.nv.tkinfo           --------------------------
	.section	.note.nv.tkinfo,"",@"SHT_NOTE"
	.sectionflags	@"SHF_NOTE_NV_TKINFO"
	.tkinfo
        /*0018*/ 	.word	0x00000002
        /*0030*/ 	.string	""
        /*0030*/ 	.string	"ptxas"
        /*0030*/ 	.string	"Cuda compilation tools, release 13.0, V13.0.88"
        /*0030*/ 	.string	"Build cuda_13.0.r13.0/compiler.36424714_0"
        /*0030*/ 	.string	"-arch sm_100 -m 64 "



//--------------------- .note.nv.cuinfo           --------------------------
	.section	.note.nv.cuinfo,"",@"SHT_NOTE"
	.sectionflags	@"SHF_NOTE_NV_CUINFO"
        /*0018*/ 	.short	0x0002
        /*001a*/ 	.short	0x0064
        /*001c*/ 	.short	0x0082
	.zero		2


//--------------------- .nv.info                  --------------------------
	.section	.nv.info,"",@"SHT_CUDA_INFO"
	.align	4


	//----- nvinfo : EIATTR_REGCOUNT
	.align		4
        /*0000*/ 	.byte	0x04, 0x2f
        /*0002*/ 	.short	(.L_1 - .L_0)
	.align		4
.L_0:
        /*0004*/ 	.word	index@(_Z11kernel_flipPiiiii)
        /*0008*/ 	.word	0x0000000c


	//----- nvinfo : EIATTR_FRAME_SIZE
	.align		4
.L_1:
        /*000c*/ 	.byte	0x04, 0x11
        /*000e*/ 	.short	(.L_3 - .L_2)
	.align		4
.L_2:
        /*0010*/ 	.word	index@(_Z11kernel_flipPiiiii)
        /*0014*/ 	.word	0x00000000


	//----- nvinfo : EIATTR_MIN_STACK_SIZE
	.align		4
.L_3:
        /*0018*/ 	.byte	0x04, 0x12
        /*001a*/ 	.short	(.L_5 - .L_4)
	.align		4
.L_4:
        /*001c*/ 	.word	index@(_Z11kernel_flipPiiiii)
        /*0020*/ 	.word	0x00000000
.L_5:


//--------------------- .nv.compat                --------------------------
	.section	.nv.compat,"",@"SHT_CUDA_COMPAT_INFO"
	.align	4
        /*0000*/ 	.byte	0x02, 0x09, 0x00, 0x00, 0x02, 0x02, 0x01, 0x00, 0x02, 0x05, 0x05, 0x00, 0x03, 0x07, 0x01, 0x01
        /*0010*/ 	.byte	0x02, 0x03, 0x00, 0x00, 0x02, 0x06, 0x01, 0x00, 0x04, 0x0b, 0x08, 0x00, 0x09, 0x00, 0x00, 0x00
        /*0020*/ 	.byte	0x00, 0x00, 0x00, 0x00


//--------------------- .nv.info._Z11kernel_flipPiiiii --------------------------
	.section	.nv.info._Z11kernel_flipPiiiii,"",@"SHT_CUDA_INFO"
	.sectionflags	@""
	.align	4


	//----- nvinfo : EIATTR_CUDA_API_VERSION
	.align		4
        /*0000*/ 	.byte	0x04, 0x37
        /*0002*/ 	.short	(.L_7 - .L_6)
.L_6:
        /*0004*/ 	.word	0x00000082


	//----- nvinfo : EIATTR_KPARAM_INFO
	.align		4
.L_7:
        /*0008*/ 	.byte	0x04, 0x17
        /*000a*/ 	.short	(.L_9 - .L_8)
.L_8:
        /*000c*/ 	.word	0x00000000
        /*0010*/ 	.short	0x0004
        /*0012*/ 	.short	0x0014
        /*0014*/ 	.byte	0x00, 0xf0, 0x11, 0x00


	//----- nvinfo : EIATTR_KPARAM_INFO
	.align		4
.L_9:
        /*0018*/ 	.byte	0x04, 0x17
        /*001a*/ 	.short	(.L_11 - .L_10)
.L_10:
        /*001c*/ 	.word	0x00000000
        /*0020*/ 	.short	0x0003
        /*0022*/ 	.short	0x0010
        /*0024*/ 	.byte	0x00, 0xf0, 0x11, 0x00


	//----- nvinfo : EIATTR_KPARAM_INFO
	.align		4
.L_11:
        /*0028*/ 	.byte	0x04, 0x17
        /*002a*/ 	.short	(.L_13 - .L_12)
.L_12:
        /*002c*/ 	.word	0x00000000
        /*0030*/ 	.short	0x0002
        /*0032*/ 	.short	0x000c
        /*0034*/ 	.byte	0x00, 0xf0, 0x11, 0x00


	//----- nvinfo : EIATTR_KPARAM_INFO
	.align		4
.L_13:
        /*0038*/ 	.byte	0x04, 0x17
        /*003a*/ 	.short	(.L_15 - .L_14)
.L_14:
        /*003c*/ 	.word	0x00000000
        /*0040*/ 	.short	0x0001
        /*0042*/ 	.short	0x0008
        /*0044*/ 	.byte	0x00, 0xf0, 0x11, 0x00


	//----- nvinfo : EIATTR_KPARAM_INFO
	.align		4
.L_15:
        /*0048*/ 	.byte	0x04, 0x17
        /*004a*/ 	.short	(.L_17 - .L_16)
.L_16:
        /*004c*/ 	.word	0x00000000
        /*0050*/ 	.short	0x0000
        /*0052*/ 	.short	0x0000
        /*0054*/ 	.byte	0x00, 0xf5, 0x21, 0x00


	//----- nvinfo : EIATTR_SPARSE_MMA_MASK
	.align		4
.L_17:
        /*0058*/ 	.byte	0x03, 0x50
        /*005a*/ 	.short	0x0000


	//----- nvinfo : EIATTR_MAXREG_COUNT
	.align		4
        /*005c*/ 	.byte	0x03, 0x1b
        /*005e*/ 	.short	0x00ff


	//----- nvinfo : EIATTR_MERCURY_ISA_VERSION
	.align		4
        /*0060*/ 	.byte	0x03, 0x5f
        /*0062*/ 	.short	0x0101


	//----- nvinfo : EIATTR_VRC_CTA_INIT_COUNT
	.align		4
        /*0064*/ 	.byte	0x02, 0x4a
	.zero		1
	.zero		1


	//----- nvinfo : EIATTR_EXIT_INSTR_OFFSETS
	.align		4
        /*0068*/ 	.byte	0x04, 0x1c
        /*006a*/ 	.short	(.L_19 - .L_18)


	//   ....[0]....
.L_18:
        /*006c*/ 	.word	0x000001c0


	//   ....[1]....
        /*0070*/ 	.word	0x000001d0


	//   ....[2]....
        /*0074*/ 	.word	0x00000290


	//----- nvinfo : EIATTR_CRS_STACK_SIZE
	.align		4
.L_19:
        /*0078*/ 	.byte	0x04, 0x1e
        /*007a*/ 	.short	(.L_21 - .L_20)
.L_20:
        /*007c*/ 	.word	0x00000000


	//----- nvinfo : EIATTR_CBANK_PARAM_SIZE
	.align		4
.L_21:
        /*0080*/ 	.byte	0x03, 0x19
        /*0082*/ 	.short	0x0018


	//----- nvinfo : EIATTR_PARAM_CBANK
	.align		4
        /*0084*/ 	.byte	0x04, 0x0a
        /*0086*/ 	.short	(.L_23 - .L_22)
	.align		4
.L_22:
        /*0088*/ 	.word	index@(.nv.constant0._Z11kernel_flipPiiiii)
        /*008c*/ 	.short	0x0380
        /*008e*/ 	.short	0x0018


	//----- nvinfo : EIATTR_SW_WAR
	.align		4
.L_23:
        /*0090*/ 	.byte	0x04, 0x36
        /*0092*/ 	.short	(.L_25 - .L_24)
.L_24:
        /*0094*/ 	.word	0x00000008
.L_25:


//--------------------- .nv.callgraph             --------------------------
	.section	.nv.callgraph,"",@"SHT_CUDA_CALLGRAPH"
	.align	4
	.sectionentsize	8
	.align		4
        /*0000*/ 	.word	0x00000000
	.align		4
        /*0004*/ 	.word	0xffffffff
	.align		4
        /*0008*/ 	.word	0x00000000
	.align		4
        /*000c*/ 	.word	0xfffffffe
	.align		4
        /*0010*/ 	.word	0x00000000
	.align		4
        /*0014*/ 	.word	0xfffffffd
	.align		4
        /*0018*/ 	.word	0x00000000
	.align		4
        /*001c*/ 	.word	0xfffffffc


//--------------------- .text._Z11kernel_flipPiiiii --------------------------
	.section	.text._Z11kernel_flipPiiiii,"ax",@progbits
	.align	128
        .global         _Z11kernel_flipPiiiii
        .type           _Z11kernel_flipPiiiii,@function
        .size           _Z11kernel_flipPiiiii,(.L_x_2 - _Z11kernel_flipPiiiii)
        .other          _Z11kernel_flipPiiiii,@"STO_CUDA_ENTRY STV_DEFAULT"
_Z11kernel_flipPiiiii:
.text._Z11kernel_flipPiiiii:
[----:B------:R-:W-:Y:S01]  /*0000*/  LDC R1, c[0x0][0x37c] ;  /* 0x0000df00ff017b82 */ /* 0x000fe20000000800 */
[----:B------:R-:W0:Y:S07]  /*0010*/  S2R R0, SR_TID.Y ;  /* 0x0000000000007919 */ /* 0x000e2e0000002200 */
[----:B------:R-:W0:Y:S01]  /*0020*/  S2UR UR9, SR_CTAID.Y ;  /* 0x00000000000979c3 */ /* 0x000e220000002600 */
[----:B------:R-:W1:Y:S01]  /*0030*/  LDCU.64 UR6, c[0x0][0x388] ;  /* 0x00007100ff0677ac */ /* 0x000e620008000a00 */
[----:B------:R-:W2:Y:S06]  /*0040*/  S2R R3, SR_TID.X ;  /* 0x0000000000037919 */ /* 0x000eac0000002100 */
[----:B------:R-:W0:Y:S08]  /*0050*/  LDC.64 R4, c[0x0][0x390] ;  /* 0x0000e400ff047b82 */ /* 0x000e300000000a00 */
[----:B------:R-:W2:Y:S01]  /*0060*/  S2UR UR8, SR_CTAID.X ;  /* 0x00000000000879c3 */ /* 0x000ea20000002500 */
[----:B-1----:R-:W-:-:S02]  /*0070*/  ULEA.HI UR5, UR7, UR7, URZ, 0x1 ;  /* 0x0000000707057291 */ /* 0x002fc4000f8f08ff */
[----:B------:R-:W-:Y:S02]  /*0080*/  ULEA.HI UR4, UR6, UR6, URZ, 0x1 ;  /* 0x0000000606047291 */ /* 0x000fe4000f8f08ff */
[----:B------:R-:W-:Y:S02]  /*0090*/  USHF.R.S32.HI UR5, URZ, 0x1, UR5 ;  /* 0x00000001ff057899 */ /* 0x000fe40008011405 */
[----:B------:R-:W-:Y:S01]  /*00a0*/  USHF.R.S32.HI UR4, URZ, 0x1, UR4 ;  /* 0x00000001ff047899 */ /* 0x000fe20008011404 */
[----:B0-----:R-:W-:-:S05]  /*00b0*/  IMAD R5, R5, UR9, R0 ;  /* 0x0000000905057c24 */ /* 0x001fca000f8e0200 */
[----:B------:R-:W-:Y:S01]  /*00c0*/  ISETP.GE.U32.AND P0, PT, R5, UR5, PT ;  /* 0x0000000505007c0c */ /* 0x000fe2000bf06070 */
[----:B--2---:R-:W-:Y:S01]  /*00d0*/  IMAD R0, R4, UR8, R3 ;  /* 0x0000000804007c24 */ /* 0x004fe2000f8e0203 */
[----:B------:R-:W0:Y:S04]  /*00e0*/  LDCU.64 UR8, c[0x0][0x358] ;  /* 0x00006b00ff0877ac */ /* 0x000e280008000a00 */
[----:B------:R-:W-:-:S13]  /*00f0*/  ISETP.GE.U32.OR P1, PT, R0, UR4, P0 ;  /* 0x0000000400007c0c */ /* 0x000fda0008726470 */
[----:B------:R-:W-:Y:S05]  /*0100*/  @P1 BRA `(.L_x_0) ;  /* 0x0000000000301947 */ /* 0x000fea0003800000 */
[----:B------:R-:W1:Y:S01]  /*0110*/  LDC.64 R2, c[0x0][0x380] ;  /* 0x0000e000ff027b82 */ /* 0x000e620000000a00 */
[----:B------:R-:W-:Y:S02]  /*0120*/  IADD3 R4, PT, PT, R0, UR4, RZ ;  /* 0x0000000400047c10 */ /* 0x000fe4000fffe0ff */
[----:B------:R-:W-:-:S05]  /*0130*/  IADD3 R7, PT, PT, R5, UR5, RZ ;  /* 0x0000000505077c10 */ /* 0x000fca000fffe0ff */
[----:B------:R-:W-:Y:S02]  /*0140*/  IMAD R9, R7, UR7, R4 ;  /* 0x0000000707097c24 */ /* 0x000fe4000f8e0204 */
[----:B------:R-:W-:Y:S02]  /*0150*/  IMAD R7, R5, UR7, R0 ;  /* 0x0000000705077c24 */ /* 0x000fe4000f8e0200 */
[----:B-1----:R-:W-:-:S04]  /*0160*/  IMAD.WIDE.U32 R4, R9, 0x4, R2 ;  /* 0x0000000409047825 */ /* 0x002fc800078e0002 */
[----:B------:R-:W-:Y:S01]  /*0170*/  IMAD.WIDE.U32 R2, R7, 0x4, R2 ;  /* 0x0000000407027825 */ /* 0x000fe200078e0002 */
[----:B0-----:R-:W2:Y:S04]  /*0180*/  LDG.E R9, desc[UR8][R4.64] ;  /* 0x0000000804097981 */ /* 0x001ea8000c1e1900 */
[----:B------:R-:W3:Y:S04]  /*0190*/  LDG.E R7, desc[UR8][R2.64] ;  /* 0x0000000802077981 */ /* 0x000ee8000c1e1900 */
[----:B--2---:R-:W-:Y:S04]  /*01a0*/  STG.E desc[UR8][R2.64], R9 ;  /* 0x0000000902007986 */ /* 0x004fe8000c101908 */
[----:B---3--:R-:W-:Y:S01]  /*01b0*/  STG.E desc[UR8][R4.64], R7 ;  /* 0x0000000704007986 */ /* 0x008fe2000c101908 */
[----:B------:R-:W-:Y:S05]  /*01c0*/  EXIT ;  /* 0x000000000000794d */ /* 0x000fea0003800000 */
.L_x_0:
[----:B0-----:R-:W-:Y:S05]  /*01d0*/  @P0 EXIT ;  /* 0x000000000000094d */ /* 0x001fea0003800000 */
[----:B------:R-:W0:Y:S01]  /*01e0*/  LDC.64 R2, c[0x0][0x380] ;  /* 0x0000e000ff027b82 */ /* 0x000e220000000a00 */
[----:B------:R-:W-:Y:S02]  /*01f0*/  IADD3 R4, PT, PT, R0, -UR4, RZ ;  /* 0x8000000400047c10 */ /* 0x000fe4000fffe0ff */
[C---:B------:R-:W-:Y:S01]  /*0200*/  IADD3 R7, PT, PT, R5.reuse, UR5, RZ ;  /* 0x0000000505077c10 */ /* 0x040fe2000fffe0ff */
[----:B------:R-:W-:-:S04]  /*0210*/  IMAD R5, R5, UR7, R0 ;  /* 0x0000000705057c24 */ /* 0x000fc8000f8e0200 */
[----:B------:R-:W-:Y:S02]  /*0220*/  IMAD R7, R7, UR7, R4 ;  /* 0x0000000707077c24 */ /* 0x000fe4000f8e0204 */
[----:B0-----:R-:W-:-:S04]  /*0230*/  IMAD.WIDE.U32 R4, R5, 0x4, R2 ;  /* 0x0000000405047825 */ /* 0x001fc800078e0002 */
[----:B------:R-:W-:Y:S01]  /*0240*/  IMAD.WIDE.U32 R2, R7, 0x4, R2 ;  /* 0x0000000407027825 */ /* 0x000fe200078e0002 */
[----:B------:R-:W2:Y:S04]  /*0250*/  LDG.E R9, desc[UR8][R4.64] ;  /* 0x0000000804097981 */ /* 0x000ea8000c1e1900 */
[----:B------:R-:W3:Y:S04]  /*0260*/  LDG.E R7, desc[UR8][R2.64] ;  /* 0x0000000802077981 */ /* 0x000ee8000c1e1900 */
[----:B--2---:R-:W-:Y:S04]  /*0270*/  STG.E desc[UR8][R2.64], R9 ;  /* 0x0000000902007986 */ /* 0x004fe8000c101908 */
[----:B---3--:R-:W-:Y:S01]  /*0280*/  STG.E desc[UR8][R4.64], R7 ;  /* 0x0000000704007986 */ /* 0x008fe2000c101908 */
[----:B------:R-:W-:Y:S05]  /*0290*/  EXIT ;  /* 0x000000000000794d */ /* 0x000fea0003800000 */
.L_x_1:
[----:B------:R-:W-:-:S00]  /*02a0*/  BRA `(.L_x_1) ;  /* 0xfffffffc00fc7947 */ /* 0x000fc0000383ffff */
[----:B------:R-:W-:-:S00]  /*02b0*/  NOP ;  /* 0x0000000000007918 */ /* 0x000fc00000000000 */
        /* <DEDUP_REMOVED lines=12> */
.L_x_2:


//--------------------- .nv.shared.reserved.0     --------------------------
	.section	.nv.shared.reserved.0,"aw",@nobits
	.weak		__nv_reservedSMEM_offset_0_alias
	.size		__nv_reservedSMEM_offset_0_alias, 0, 64
	.other		__nv_reservedSMEM_offset_0_alias,@"STO_CUDA_RESERVED_SHARED STV_DEFAULT"
__nv_reservedSMEM_offset_0_alias:
	.zero		0
	.zero		64


//--------------------- .nv.constant0._Z11kernel_flipPiiiii --------------------------
	.section	.nv.constant0._Z11kernel_flipPiiiii,"a",@progbits
	.sectionflags	@""
	.align	4
.nv.constant0._Z11kernel_flipPiiiii:
	.zero		920


//--------------------- SYMBOLS --------------------------

	.type		.nv.reservedSmem.offset0,@object
	.size		.nv.reservedSmem.offset0,0x4
